//
// Generated by NVIDIA NVVM Compiler
//
// Compiler Build ID: CL-36424714
// Cuda compilation tools, release 13.0, V13.0.88
// Based on NVVM 20.0.0
//

.version 9.0
.target sm_100
.address_size 64

	// .globl	_Z6kernelP6uchar4ii
.const .align 4 .b8 avg_dev[384];
.const .align 4 .b8 covInv_dev[1152];
.const .align 4 .b8 covDet_modif_dev[128];

.visible .entry _Z6kernelP6uchar4ii(
	.param .u64 .ptr .align 1 _Z6kernelP6uchar4ii_param_0,
	.param .u32 _Z6kernelP6uchar4ii_param_1,
	.param .u32 _Z6kernelP6uchar4ii_param_2
)
{
	.reg .pred 	%p<17>;
	.reg .b16 	%rs<8>;
	.reg .b32 	%r<59>;
	.reg .b32 	%f<228>;
	.reg .b64 	%rd<40>;

	ld.param.u64 	%rd9, [_Z6kernelP6uchar4ii_param_0];
	ld.param.u32 	%r24, [_Z6kernelP6uchar4ii_param_1];
	ld.param.u32 	%r25, [_Z6kernelP6uchar4ii_param_2];
	cvta.to.global.u64 	%rd1, %rd9;
	mov.u32 	%r26, %ntid.x;
	mov.u32 	%r27, %ctaid.x;
	mov.u32 	%r28, %tid.x;
	mad.lo.s32 	%r48, %r26, %r27, %r28;
	mov.u32 	%r29, %nctaid.x;
	mul.lo.s32 	%r2, %r26, %r29;
	setp.ge.s32 	%p1, %r48, %r24;
	@%p1 bra 	$L__BB0_13;
	setp.gt.s32 	%p2, %r25, 0;
	@%p2 bra 	$L__BB0_2;
	bra.uni 	$L__BB0_12;
$L__BB0_2:
	and.b32  	%r3, %r25, 3;
	and.b32  	%r4, %r25, 2147483644;
	and.b32  	%r5, %r25, 1;
	mov.u64 	%rd29, avg_dev;
	mov.u64 	%rd32, covInv_dev;
	mov.u64 	%rd35, covDet_modif_dev;
$L__BB0_3:
	setp.lt.u32 	%p4, %r25, 4;
	mul.wide.s32 	%rd12, %r48, 4;
	add.s64 	%rd2, %rd1, %rd12;
	.pragma "used_bytes_mask 7";
	ld.global.u32 	%r32, [%rd2];
	bfe.u32 	%r33, %r32, 0, 8;
	cvt.u16.u32 	%rs2, %r33;
	and.b16  	%rs3, %rs2, 255;
	bfe.u32 	%r34, %r32, 8, 8;
	cvt.u16.u32 	%rs4, %r34;
	and.b16  	%rs5, %rs4, 255;
	bfe.u32 	%r35, %r32, 16, 8;
	cvt.u16.u32 	%rs6, %r35;
	and.b16  	%rs7, %rs6, 255;
	cvt.rn.f32.u16 	%f1, %rs3;
	cvt.rn.f32.u16 	%f2, %rs5;
	cvt.rn.f32.u16 	%f3, %rs7;
	mov.f32 	%f226, 0fFF800000;
	mov.b32 	%r55, 0;
	mov.u32 	%r51, %r55;
	@%p4 bra 	$L__BB0_6;
	mov.u64 	%rd16, covInv_dev;
	add.s64 	%rd39, %rd16, 72;
	mov.u64 	%rd17, avg_dev;
	add.s64 	%rd38, %rd17, 24;
	mov.u64 	%rd18, covDet_modif_dev;
	add.s64 	%rd37, %rd18, 8;
	mov.f32 	%f226, 0fFF800000;
	mov.b32 	%r49, 0;
	mov.u32 	%r51, %r49;
$L__BB0_5:
	.pragma "nounroll";
	ld.const.f32 	%f11, [%rd38+-24];
	sub.f32 	%f12, %f1, %f11;
	ld.const.f32 	%f13, [%rd38+-20];
	sub.f32 	%f14, %f2, %f13;
	ld.const.f32 	%f15, [%rd38+-16];
	sub.f32 	%f16, %f3, %f15;
	ld.const.f32 	%f17, [%rd39+-72];
	ld.const.f32 	%f18, [%rd39+-60];
	mul.f32 	%f19, %f14, %f18;
	fma.rn.f32 	%f20, %f12, %f17, %f19;
	ld.const.f32 	%f21, [%rd39+-48];
	fma.rn.f32 	%f22, %f16, %f21, %f20;
	ld.const.f32 	%f23, [%rd39+-68];
	ld.const.f32 	%f24, [%rd39+-56];
	mul.f32 	%f25, %f14, %f24;
	fma.rn.f32 	%f26, %f12, %f23, %f25;
	ld.const.f32 	%f27, [%rd39+-44];
	fma.rn.f32 	%f28, %f16, %f27, %f26;
	mul.f32 	%f29, %f14, %f28;
	ld.const.f32 	%f30, [%rd39+-64];
	ld.const.f32 	%f31, [%rd39+-52];
	mul.f32 	%f32, %f14, %f31;
	fma.rn.f32 	%f33, %f12, %f30, %f32;
	ld.const.f32 	%f34, [%rd39+-40];
	fma.rn.f32 	%f35, %f16, %f34, %f33;
	fma.rn.f32 	%f36, %f12, %f22, %f29;
	fma.rn.f32 	%f37, %f16, %f35, %f36;
	neg.f32 	%f38, %f37;
	ld.const.f32 	%f39, [%rd37+-8];
	sub.f32 	%f40, %f38, %f39;
	setp.gt.f32 	%p5, %f40, %f226;
	selp.f32 	%f41, %f40, %f226, %p5;
	selp.b32 	%r37, %r49, %r51, %p5;
	ld.const.f32 	%f42, [%rd38+-12];
	sub.f32 	%f43, %f1, %f42;
	ld.const.f32 	%f44, [%rd38+-8];
	sub.f32 	%f45, %f2, %f44;
	ld.const.f32 	%f46, [%rd38+-4];
	sub.f32 	%f47, %f3, %f46;
	ld.const.f32 	%f48, [%rd39+-36];
	ld.const.f32 	%f49, [%rd39+-24];
	mul.f32 	%f50, %f45, %f49;
	fma.rn.f32 	%f51, %f43, %f48, %f50;
	ld.const.f32 	%f52, [%rd39+-12];
	fma.rn.f32 	%f53, %f47, %f52, %f51;
	ld.const.f32 	%f54, [%rd39+-32];
	ld.const.f32 	%f55, [%rd39+-20];
	mul.f32 	%f56, %f45, %f55;
	fma.rn.f32 	%f57, %f43, %f54, %f56;
	ld.const.f32 	%f58, [%rd39+-8];
	fma.rn.f32 	%f59, %f47, %f58, %f57;
	mul.f32 	%f60, %f45, %f59;
	ld.const.f32 	%f61, [%rd39+-28];
	ld.const.f32 	%f62, [%rd39+-16];
	mul.f32 	%f63, %f45, %f62;
	fma.rn.f32 	%f64, %f43, %f61, %f63;
	ld.const.f32 	%f65, [%rd39+-4];
	fma.rn.f32 	%f66, %f47, %f65, %f64;
	fma.rn.f32 	%f67, %f43, %f53, %f60;
	fma.rn.f32 	%f68, %f47, %f66, %f67;
	neg.f32 	%f69, %f68;
	ld.const.f32 	%f70, [%rd37+-4];
	sub.f32 	%f71, %f69, %f70;
	setp.gt.f32 	%p6, %f71, %f41;
	selp.f32 	%f72, %f71, %f41, %p6;
	add.s32 	%r38, %r49, 1;
	selp.b32 	%r39, %r38, %r37, %p6;
	ld.const.f32 	%f73, [%rd38];
	sub.f32 	%f74, %f1, %f73;
	ld.const.f32 	%f75, [%rd38+4];
	sub.f32 	%f76, %f2, %f75;
	ld.const.f32 	%f77, [%rd38+8];
	sub.f32 	%f78, %f3, %f77;
	ld.const.f32 	%f79, [%rd39];
	ld.const.f32 	%f80, [%rd39+12];
	mul.f32 	%f81, %f76, %f80;
	fma.rn.f32 	%f82, %f74, %f79, %f81;
	ld.const.f32 	%f83, [%rd39+24];
	fma.rn.f32 	%f84, %f78, %f83, %f82;
	ld.const.f32 	%f85, [%rd39+4];
	ld.const.f32 	%f86, [%rd39+16];
	mul.f32 	%f87, %f76, %f86;
	fma.rn.f32 	%f88, %f74, %f85, %f87;
	ld.const.f32 	%f89, [%rd39+28];
	fma.rn.f32 	%f90, %f78, %f89, %f88;
	mul.f32 	%f91, %f76, %f90;
	ld.const.f32 	%f92, [%rd39+8];
	ld.const.f32 	%f93, [%rd39+20];
	mul.f32 	%f94, %f76, %f93;
	fma.rn.f32 	%f95, %f74, %f92, %f94;
	ld.const.f32 	%f96, [%rd39+32];
	fma.rn.f32 	%f97, %f78, %f96, %f95;
	fma.rn.f32 	%f98, %f74, %f84, %f91;
	fma.rn.f32 	%f99, %f78, %f97, %f98;
	neg.f32 	%f100, %f99;
	ld.const.f32 	%f101, [%rd37];
	sub.f32 	%f102, %f100, %f101;
	setp.gt.f32 	%p7, %f102, %f72;
	selp.f32 	%f103, %f102, %f72, %p7;
	add.s32 	%r40, %r49, 2;
	selp.b32 	%r41, %r40, %r39, %p7;
	ld.const.f32 	%f104, [%rd38+12];
	sub.f32 	%f105, %f1, %f104;
	ld.const.f32 	%f106, [%rd38+16];
	sub.f32 	%f107, %f2, %f106;
	ld.const.f32 	%f108, [%rd38+20];
	sub.f32 	%f109, %f3, %f108;
	ld.const.f32 	%f110, [%rd39+36];
	ld.const.f32 	%f111, [%rd39+48];
	mul.f32 	%f112, %f107, %f111;
	fma.rn.f32 	%f113, %f105, %f110, %f112;
	ld.const.f32 	%f114, [%rd39+60];
	fma.rn.f32 	%f115, %f109, %f114, %f113;
	ld.const.f32 	%f116, [%rd39+40];
	ld.const.f32 	%f117, [%rd39+52];
	mul.f32 	%f118, %f107, %f117;
	fma.rn.f32 	%f119, %f105, %f116, %f118;
	ld.const.f32 	%f120, [%rd39+64];
	fma.rn.f32 	%f121, %f109, %f120, %f119;
	mul.f32 	%f122, %f107, %f121;
	ld.const.f32 	%f123, [%rd39+44];
	ld.const.f32 	%f124, [%rd39+56];
	mul.f32 	%f125, %f107, %f124;
	fma.rn.f32 	%f126, %f105, %f123, %f125;
	ld.const.f32 	%f127, [%rd39+68];
	fma.rn.f32 	%f128, %f109, %f127, %f126;
	fma.rn.f32 	%f129, %f105, %f115, %f122;
	fma.rn.f32 	%f130, %f109, %f128, %f129;
	neg.f32 	%f131, %f130;
	ld.const.f32 	%f132, [%rd37+4];
	sub.f32 	%f133, %f131, %f132;
	setp.gt.f32 	%p8, %f133, %f103;
	selp.f32 	%f226, %f133, %f103, %p8;
	add.s32 	%r42, %r49, 3;
	selp.b32 	%r51, %r42, %r41, %p8;
	add.s64 	%rd39, %rd39, 144;
	add.s64 	%rd38, %rd38, 48;
	add.s64 	%rd37, %rd37, 16;
	add.s32 	%r49, %r49, 4;
	setp.ne.s32 	%p9, %r49, %r4;
	mov.u32 	%r55, %r4;
	@%p9 bra 	$L__BB0_5;
$L__BB0_6:
	setp.eq.s32 	%p10, %r3, 0;
	@%p10 bra 	$L__BB0_11;
	setp.eq.s32 	%p11, %r3, 1;
	@%p11 bra 	$L__BB0_9;
	mul.lo.s32 	%r44, %r55, 3;
	mul.wide.u32 	%rd19, %r55, 12;
	add.s64 	%rd21, %rd29, %rd19;
	ld.const.f32 	%f134, [%rd21];
	sub.f32 	%f135, %f1, %f134;
	ld.const.f32 	%f136, [%rd21+4];
	sub.f32 	%f137, %f2, %f136;
	ld.const.f32 	%f138, [%rd21+8];
	sub.f32 	%f139, %f3, %f138;
	mul.wide.u32 	%rd22, %r44, 12;
	add.s64 	%rd24, %rd32, %rd22;
	ld.const.f32 	%f140, [%rd24];
	ld.const.f32 	%f141, [%rd24+12];
	mul.f32 	%f142, %f137, %f141;
	fma.rn.f32 	%f143, %f135, %f140, %f142;
	ld.const.f32 	%f144, [%rd24+24];
	fma.rn.f32 	%f145, %f139, %f144, %f143;
	ld.const.f32 	%f146, [%rd24+4];
	ld.const.f32 	%f147, [%rd24+16];
	mul.f32 	%f148, %f137, %f147;
	fma.rn.f32 	%f149, %f135, %f146, %f148;
	ld.const.f32 	%f150, [%rd24+28];
	fma.rn.f32 	%f151, %f139, %f150, %f149;
	mul.f32 	%f152, %f137, %f151;
	ld.const.f32 	%f153, [%rd24+8];
	ld.const.f32 	%f154, [%rd24+20];
	mul.f32 	%f155, %f137, %f154;
	fma.rn.f32 	%f156, %f135, %f153, %f155;
	ld.const.f32 	%f157, [%rd24+32];
	fma.rn.f32 	%f158, %f139, %f157, %f156;
	fma.rn.f32 	%f159, %f135, %f145, %f152;
	fma.rn.f32 	%f160, %f139, %f158, %f159;
	neg.f32 	%f161, %f160;
	mul.wide.u32 	%rd25, %r55, 4;
	add.s64 	%rd27, %rd35, %rd25;
	ld.const.f32 	%f162, [%rd27];
	sub.f32 	%f163, %f161, %f162;
	setp.gt.f32 	%p12, %f163, %f226;
	selp.f32 	%f164, %f163, %f226, %p12;
	selp.b32 	%r45, %r55, %r51, %p12;
	add.s32 	%r46, %r55, 1;
	ld.const.f32 	%f165, [%rd21+12];
	sub.f32 	%f166, %f1, %f165;
	ld.const.f32 	%f167, [%rd21+16];
	sub.f32 	%f168, %f2, %f167;
	ld.const.f32 	%f169, [%rd21+20];
	sub.f32 	%f170, %f3, %f169;
	ld.const.f32 	%f171, [%rd24+36];
	ld.const.f32 	%f172, [%rd24+48];
	mul.f32 	%f173, %f168, %f172;
	fma.rn.f32 	%f174, %f166, %f171, %f173;
	ld.const.f32 	%f175, [%rd24+60];
	fma.rn.f32 	%f176, %f170, %f175, %f174;
	ld.const.f32 	%f177, [%rd24+40];
	ld.const.f32 	%f178, [%rd24+52];
	mul.f32 	%f179, %f168, %f178;
	fma.rn.f32 	%f180, %f166, %f177, %f179;
	ld.const.f32 	%f181, [%rd24+64];
	fma.rn.f32 	%f182, %f170, %f181, %f180;
	mul.f32 	%f183, %f168, %f182;
	ld.const.f32 	%f184, [%rd24+44];
	ld.const.f32 	%f185, [%rd24+56];
	mul.f32 	%f186, %f168, %f185;
	fma.rn.f32 	%f187, %f166, %f184, %f186;
	ld.const.f32 	%f188, [%rd24+68];
	fma.rn.f32 	%f189, %f170, %f188, %f187;
	fma.rn.f32 	%f190, %f166, %f176, %f183;
	fma.rn.f32 	%f191, %f170, %f189, %f190;
	neg.f32 	%f192, %f191;
	ld.const.f32 	%f193, [%rd27+4];
	sub.f32 	%f194, %f192, %f193;
	setp.gt.f32 	%p13, %f194, %f164;
	selp.f32 	%f226, %f194, %f164, %p13;
	selp.b32 	%r51, %r46, %r45, %p13;
	add.s32 	%r55, %r55, 2;
$L__BB0_9:
	setp.eq.s32 	%p14, %r5, 0;
	@%p14 bra 	$L__BB0_11;
	mul.lo.s32 	%r47, %r55, 3;
	mul.wide.u32 	%rd28, %r55, 12;
	add.s64 	%rd30, %rd29, %rd28;
	ld.const.f32 	%f195, [%rd30];
	sub.f32 	%f196, %f1, %f195;
	ld.const.f32 	%f197, [%rd30+4];
	sub.f32 	%f198, %f2, %f197;
	ld.const.f32 	%f199, [%rd30+8];
	sub.f32 	%f200, %f3, %f199;
	mul.wide.u32 	%rd31, %r47, 12;
	add.s64 	%rd33, %rd32, %rd31;
	ld.const.f32 	%f201, [%rd33];
	ld.const.f32 	%f202, [%rd33+12];
	mul.f32 	%f203, %f198, %f202;
	fma.rn.f32 	%f204, %f196, %f201, %f203;
	ld.const.f32 	%f205, [%rd33+24];
	fma.rn.f32 	%f206, %f200, %f205, %f204;
	ld.const.f32 	%f207, [%rd33+4];
	ld.const.f32 	%f208, [%rd33+16];
	mul.f32 	%f209, %f198, %f208;
	fma.rn.f32 	%f210, %f196, %f207, %f209;
	ld.const.f32 	%f211, [%rd33+28];
	fma.rn.f32 	%f212, %f200, %f211, %f210;
	mul.f32 	%f213, %f198, %f212;
	ld.const.f32 	%f214, [%rd33+8];
	ld.const.f32 	%f215, [%rd33+20];
	mul.f32 	%f216, %f198, %f215;
	fma.rn.f32 	%f217, %f196, %f214, %f216;
	ld.const.f32 	%f218, [%rd33+32];
	fma.rn.f32 	%f219, %f200, %f218, %f217;
	fma.rn.f32 	%f220, %f196, %f206, %f213;
	fma.rn.f32 	%f221, %f200, %f219, %f220;
	neg.f32 	%f222, %f221;
	mul.wide.u32 	%rd34, %r55, 4;
	add.s64 	%rd36, %rd35, %rd34;
	ld.const.f32 	%f223, [%rd36];
	sub.f32 	%f224, %f222, %f223;
	setp.gt.f32 	%p15, %f224, %f226;
	selp.b32 	%r51, %r55, %r51, %p15;
$L__BB0_11:
	st.global.u8 	[%rd2+3], %r51;
	add.s32 	%r48, %r48, %r2;
	setp.lt.s32 	%p16, %r48, %r24;
	@%p16 bra 	$L__BB0_3;
	bra.uni 	$L__BB0_13;
$L__BB0_12:
	mul.wide.s32 	%rd10, %r48, 4;
	add.s64 	%rd11, %rd1, %rd10;
	mov.b16 	%rs1, 0;
	st.global.u8 	[%rd11+3], %rs1;
	add.s32 	%r48, %r48, %r2;
	setp.lt.s32 	%p3, %r48, %r24;
	@%p3 bra 	$L__BB0_12;
$L__BB0_13:
	ret;

}


// ===== COMPILED SASS (sm_100) =====

	.target	sm_100

	.elftype	@"ET_EXEC"


//--------------------- .note.nv.tkinfo           --------------------------
	.section	.note.nv.tkinfo,"",@"SHT_NOTE"
	.sectionflags	@"SHF_NOTE_NV_TKINFO"
	.tkinfo
        /*0018*/ 	.word	0x00000002
        /*0030*/ 	.string	""
        /*0030*/ 	.string	"ptxas"
        /*0030*/ 	.string	"Cuda compilation tools, release 13.0, V13.0.88"
        /*0030*/ 	.string	"Build cuda_13.0.r13.0/compiler.36424714_0"
        /*0030*/ 	.string	"-arch sm_100 -m 64 "



//--------------------- .note.nv.cuinfo           --------------------------
	.section	.note.nv.cuinfo,"",@"SHT_NOTE"
	.sectionflags	@"SHF_NOTE_NV_CUINFO"
        /*0018*/ 	.short	0x0002
        /*001a*/ 	.short	0x0064
        /*001c*/ 	.short	0x0082
	.zero		2


//--------------------- .nv.info                  --------------------------
	.section	.nv.info,"",@"SHT_CUDA_INFO"
	.align	4


	//----- nvinfo : EIATTR_REGCOUNT
	.align		4
        /*0000*/ 	.byte	0x04, 0x2f
        /*0002*/ 	.short	(.L_4 - .L_3)
	.align		4
.L_3:
        /*0004*/ 	.word	index@(_Z6kernelP6uchar4ii)
        /*0008*/ 	.word	0x00000020


	//----- nvinfo : EIATTR_FRAME_SIZE
	.align		4
.L_4:
        /*000c*/ 	.byte	0x04, 0x11
        /*000e*/ 	.short	(.L_6 - .L_5)
	.align		4
.L_5:
        /*0010*/ 	.word	index@(_Z6kernelP6uchar4ii)
        /*0014*/ 	.word	0x00000000


	//----- nvinfo : EIATTR_MIN_STACK_SIZE
	.align		4
.L_6:
        /*0018*/ 	.byte	0x04, 0x12
        /*001a*/ 	.short	(.L_8 - .L_7)
	.align		4
.L_7:
        /*001c*/ 	.word	index@(_Z6kernelP6uchar4ii)
        /*0020*/ 	.word	0x00000000
.L_8:


//--------------------- .nv.compat                --------------------------
	.section	.nv.compat,"",@"SHT_CUDA_COMPAT_INFO"
	.align	4
        /*0000*/ 	.byte	0x02, 0x09, 0x00, 0x00, 0x02, 0x02, 0x01, 0x00, 0x02, 0x05, 0x05, 0x00, 0x03, 0x07, 0x01, 0x01
        /*0010*/ 	.byte	0x02, 0x03, 0x00, 0x00, 0x02, 0x06, 0x01, 0x00, 0x04, 0x0b, 0x08, 0x00, 0x09, 0x00, 0x00, 0x00
        /*0020*/ 	.byte	0x00, 0x00, 0x00, 0x00


//--------------------- .nv.info._Z6kernelP6uchar4ii --------------------------
	.section	.nv.info._Z6kernelP6uchar4ii,"",@"SHT_CUDA_INFO"
	.sectionflags	@""
	.align	4


	//----- nvinfo : EIATTR_CUDA_API_VERSION
	.align		4
        /*0000*/ 	.byte	0x04, 0x37
        /*0002*/ 	.short	(.L_10 - .L_9)
.L_9:
        /*0004*/ 	.word	0x00000082


	//----- nvinfo : EIATTR_KPARAM_INFO
	.align		4
.L_10:
        /*0008*/ 	.byte	0x04, 0x17
        /*000a*/ 	.short	(.L_12 - .L_11)
.L_11:
        /*000c*/ 	.word	0x00000000
        /*0010*/ 	.short	0x0002
        /*0012*/ 	.short	0x000c
        /*0014*/ 	.byte	0x00, 0xf0, 0x11, 0x00


	//----- nvinfo : EIATTR_KPARAM_INFO
	.align		4
.L_12:
        /*0018*/ 	.byte	0x04, 0x17
        /*001a*/ 	.short	(.L_14 - .L_13)
.L_13:
        /*001c*/ 	.word	0x00000000
        /*0020*/ 	.short	0x0001
        /*0022*/ 	.short	0x0008
        /*0024*/ 	.byte	0x00, 0xf0, 0x11, 0x00


	//----- nvinfo : EIATTR_KPARAM_INFO
	.align		4
.L_14:
        /*0028*/ 	.byte	0x04, 0x17
        /*002a*/ 	.short	(.L_16 - .L_15)
.L_15:
        /*002c*/ 	.word	0x00000000
        /*0030*/ 	.short	0x0000
        /*0032*/ 	.short	0x0000
        /*0034*/ 	.byte	0x00, 0xf5, 0x21, 0x00


	//----- nvinfo : EIATTR_SPARSE_MMA_MASK
	.align		4
.L_16:
        /*0038*/ 	.byte	0x03, 0x50
        /*003a*/ 	.short	0x0000


	//----- nvinfo : EIATTR_MAXREG_COUNT
	.align		4
        /*003c*/ 	.byte	0x03, 0x1b
        /*003e*/ 	.short	0x00ff


	//----- nvinfo : EIATTR_MERCURY_ISA_VERSION
	.align		4
        /*0040*/ 	.byte	0x03, 0x5f
        /*0042*/ 	.short	0x0101


	//----- nvinfo : EIATTR_UNUSED_LOAD_BYTE_OFFSET
	.align		4
        /*0044*/ 	.byte	0x04, 0x44
        /*0046*/ 	.short	(.L_18 - .L_17)


	//   ....[0]....
.L_17:
        /*0048*/ 	.word	0x000001a0
        /*004c*/ 	.word	0x00000007


	//----- nvinfo : EIATTR_VRC_CTA_INIT_COUNT
	.align		4
.L_18:
        /*0050*/ 	.byte	0x02, 0x4a
	.zero		1
	.zero		1


	//----- nvinfo : EIATTR_EXIT_INSTR_OFFSETS
	.align		4
        /*0054*/ 	.byte	0x04, 0x1c
        /*0056*/ 	.short	(.L_20 - .L_19)


	//   ....[0]....
.L_19:
        /*0058*/ 	.word	0x00000090


	//   ....[1]....
        /*005c*/ 	.word	0x00000140


	//   ....[2]....
        /*0060*/ 	.word	0x00000fc0


	//----- nvinfo : EIATTR_CRS_STACK_SIZE
	.align		4
.L_20:
        /*0064*/ 	.byte	0x04, 0x1e
        /*0066*/ 	.short	(.L_22 - .L_21)
.L_21:
        /*0068*/ 	.word	0x00000000


	//----- nvinfo : EIATTR_CBANK_PARAM_SIZE
	.align		4
.L_22:
        /*006c*/ 	.byte	0x03, 0x19
        /*006e*/ 	.short	0x0010


	//----- nvinfo : EIATTR_PARAM_CBANK
	.align		4
        /*0070*/ 	.byte	0x04, 0x0a
        /*0072*/ 	.short	(.L_24 - .L_23)
	.align		4
.L_23:
        /*0074*/ 	.word	index@(.nv.constant0._Z6kernelP6uchar4ii)
        /*0078*/ 	.short	0x0380
        /*007a*/ 	.short	0x0010


	//----- nvinfo : EIATTR_SW_WAR
	.align		4
.L_24:
        /*007c*/ 	.byte	0x04, 0x36
        /*007e*/ 	.short	(.L_26 - .L_25)
.L_25:
        /*0080*/ 	.word	0x00000008
.L_26:


//--------------------- .nv.callgraph             --------------------------
	.section	.nv.callgraph,"",@"SHT_CUDA_CALLGRAPH"
	.align	4
	.sectionentsize	8
	.align		4
        /*0000*/ 	.word	0x00000000
	.align		4
        /*0004*/ 	.word	0xffffffff
	.align		4
        /*0008*/ 	.word	0x00000000
	.align		4
        /*000c*/ 	.word	0xfffffffe
	.align		4
        /*0010*/ 	.word	0x00000000
	.align		4
        /*0014*/ 	.word	0xfffffffd
	.align		4
        /*0018*/ 	.word	0x00000000
	.align		4
        /*001c*/ 	.word	0xfffffffc


//--------------------- .nv.constant3             --------------------------
	.section	.nv.constant3,"a",@progbits
	.align	4
.nv.constant3:
	.type		avg_dev,@object
	.size		avg_dev,(covInv_dev - avg_dev)
avg_dev:
	.zero		384
	.type		covInv_dev,@object
	.size		covInv_dev,(covDet_modif_dev - covInv_dev)
covInv_dev:
	.zero		1152
	.type		covDet_modif_dev,@object
	.size		covDet_modif_dev,(.L_2 - covDet_modif_dev)
covDet_modif_dev:
	.zero		128
.L_2:


//--------------------- .text._Z6kernelP6uchar4ii --------------------------
	.section	.text._Z6kernelP6uchar4ii,"ax",@progbits
	.align	128
        .global         _Z6kernelP6uchar4ii
        .type           _Z6kernelP6uchar4ii,@function
        .size           _Z6kernelP6uchar4ii,(.L_x_8 - _Z6kernelP6uchar4ii)
        .other          _Z6kernelP6uchar4ii,@"STO_CUDA_ENTRY STV_DEFAULT"
_Z6kernelP6uchar4ii:
.text._Z6kernelP6uchar4ii:
[----:B------:R-:W-:Y:S01]  /*0000*/  LDC R1, c[0x0][0x37c] ;  /* 0x0000df00ff017b82 */ /* 0x000fe20000000800 */
[----:B------:R-:W0:Y:S01]  /*0010*/  S2R R3, SR_CTAID.X ;  /* 0x0000000000037919 */ /* 0x000e220000002500 */
[----:B------:R-:W0:Y:S01]  /*0020*/  LDCU UR4, c[0x0][0x360] ;  /* 0x00006c00ff0477ac */ /* 0x000e220008000800 */
[----:B------:R-:W0:Y:S01]  /*0030*/  S2R R0, SR_TID.X ;  /* 0x0000000000007919 */ /* 0x000e220000002100 */
[----:B------:R-:W1:Y:S01]  /*0040*/  LDCU UR6, c[0x0][0x388] ;  /* 0x00007100ff0677ac */ /* 0x000e620008000800 */
[----:B------:R-:W2:Y:S01]  /*0050*/  LDCU UR5, c[0x0][0x370] ;  /* 0x00006e00ff0577ac */ /* 0x000ea20008000800 */
[----:B0-----:R-:W-:Y:S01]  /*0060*/  IMAD R3, R3, UR4, R0 ;  /* 0x0000000403037c24 */ /* 0x001fe2000f8e0200 */
[----:B--2---:R-:W-:-:S04]  /*0070*/  UIMAD UR4, UR4, UR5, URZ ;  /* 0x00000005040472a4 */ /* 0x004fc8000f8e02ff */
[----:B-1----:R-:W-:-:S13]  /*0080*/  ISETP.GE.AND P0, PT, R3, UR6, PT ;  /* 0x0000000603007c0c */ /* 0x002fda000bf06270 */
[----:B------:R-:W-:Y:S05]  /*0090*/  @P0 EXIT ;  /* 0x000000000000094d */ /* 0x000fea0003800000 */
[----:B------:R-:W0:Y:S01]  /*00a0*/  LDCU UR5, c[0x0][0x38c] ;  /* 0x00007180ff0577ac */ /* 0x000e220008000800 */
[----:B------:R-:W1:Y:S01]  /*00b0*/  LDCU.64 UR8, c[0x0][0x358] ;  /* 0x00006b00ff0877ac */ /* 0x000e620008000a00 */
[----:B0-----:R-:W-:-:S09]  /*00c0*/  UISETP.GT.AND UP0, UPT, UR5, URZ, UPT ;  /* 0x000000ff0500728c */ /* 0x001fd2000bf04270 */
[----:B-1----:R-:W-:Y:S05]  /*00d0*/  BRA.U UP0, `(.L_x_0) ;  /* 0x00000001001c7547 */ /* 0x002fea000b800000 */
[----:B------:R-:W0:Y:S02]  /*00e0*/  LDC.64 R6, c[0x0][0x380] ;  /* 0x0000e000ff067b82 */ /* 0x000e240000000a00 */
.L_x_1:
[C---:B0-----:R-:W-:Y:S01]  /*00f0*/  IMAD.WIDE R4, R3.reuse, 0x4, R6 ;  /* 0x0000000403047825 */ /* 0x041fe200078e0206 */
[----:B------:R-:W-:-:S04]  /*0100*/  IADD3 R3, PT, PT, R3, UR4, RZ ;  /* 0x0000000403037c10 */ /* 0x000fc8000fffe0ff */
[----:B------:R1:W-:Y:S01]  /*0110*/  STG.E.U8 desc[UR8][R4.64+0x3], RZ ;  /* 0x000003ff04007986 */ /* 0x0003e2000c101108 */
[----:B------:R-:W-:-:S13]  /*0120*/  ISETP.GE.AND P0, PT, R3, UR6, PT ;  /* 0x0000000603007c0c */ /* 0x000fda000bf06270 */
[----:B-1----:R-:W-:Y:S05]  /*0130*/  @!P0 BRA `(.L_x_1) ;  /* 0xfffffffc00ec8947 */ /* 0x002fea000383ffff */
[----:B------:R-:W-:Y:S05]  /*0140*/  EXIT ;  /* 0x000000000000794d */ /* 0x000fea0003800000 */
.L_x_0:
[----:B------:R-:W-:Y:S02]  /*0150*/  ULOP3.LUT UR6, UR5, 0x3, URZ, 0xc0, !UPT ;  /* 0x0000000305067892 */ /* 0x000fe4000f8ec0ff */
[----:B------:R-:W-:-:S12]  /*0160*/  ULOP3.LUT UR5, UR5, 0x7ffffffc, URZ, 0xc0, !UPT ;  /* 0x7ffffffc05057892 */ /* 0x000fd8000f8ec0ff */
.L_x_6:
[----:B0-----:R-:W0:Y:S08]  /*0170*/  LDC.64 R24, c[0x0][0x380] ;  /* 0x0000e000ff187b82 */ /* 0x001e300000000a00 */
[----:B------:R-:W1:Y:S01]  /*0180*/  LDC.64 R4, c[0x0][0x388] ;  /* 0x0000e200ff047b82 */ /* 0x000e620000000a00 */
[----:B0-----:R-:W-:-:S05]  /*0190*/  IMAD.WIDE R24, R3, 0x4, R24 ;  /* 0x0000000403187825 */ /* 0x001fca00078e0218 */
[----:B------:R-:W2:Y:S01]  /*01a0*/  LDG.E R0, desc[UR8][R24.64] ;  /* 0x0000000818007981 */ /* 0x000ea2000c1e1900 */
[----:B------:R-:W-:Y:S01]  /*01b0*/  IADD3 R3, PT, PT, R3, UR4, RZ ;  /* 0x0000000403037c10 */ /* 0x000fe2000fffe0ff */
[----:B------:R-:W-:Y:S01]  /*01c0*/  HFMA2 R27, -RZ, RZ, 0, 0 ;  /* 0x00000000ff1b7431 */ /* 0x000fe200000001ff */
[----:B-1----:R-:W-:Y:S02]  /*01d0*/  ISETP.GE.U32.AND P1, PT, R5, 0x4, PT ;  /* 0x000000040500780c */ /* 0x002fe40003f26070 */
[----:B------:R-:W-:Y:S02]  /*01e0*/  ISETP.GE.AND P0, PT, R3, R4, PT ;  /* 0x000000040300720c */ /* 0x000fe40003f06270 */
[----:B------:R-:W-:Y:S02]  /*01f0*/  MOV R23, 0xff800000 ;  /* 0xff80000000177802 */ /* 0x000fe40000000f00 */
[----:B------:R-:W-:Y:S02]  /*0200*/  MOV R22, RZ ;  /* 0x000000ff00167202 */ /* 0x000fe40000000f00 */
[----:B--2---:R-:W-:-:S02]  /*0210*/  PRMT R7, R0, 0x7770, RZ ;  /* 0x0000777000077816 */ /* 0x004fc400000000ff */
[C---:B------:R-:W-:Y:S02]  /*0220*/  PRMT R4, R0.reuse, 0x7771, RZ ;  /* 0x0000777100047816 */ /* 0x040fe400000000ff */
[----:B------:R-:W-:Y:S02]  /*0230*/  PRMT R6, R0, 0x7772, RZ ;  /* 0x0000777200067816 */ /* 0x000fe400000000ff */
[----:B------:R-:W-:Y:S02]  /*0240*/  I2FP.F32.U32 R7, R7 ;  /* 0x0000000700077245 */ /* 0x000fe40000201000 */
[----:B------:R-:W-:Y:S02]  /*0250*/  I2FP.F32.U32 R4, R4 ;  /* 0x0000000400047245 */ /* 0x000fe40000201000 */
[----:B------:R-:W-:Y:S01]  /*0260*/  I2FP.F32.U32 R6, R6 ;  /* 0x0000000600067245 */ /* 0x000fe20000201000 */
[----:B------:R-:W-:Y:S06]  /*0270*/  @!P1 BRA `(.L_x_2) ;  /* 0x0000000400cc9947 */ /* 0x000fec0003800000 */
[----:B------:R-:W-:Y:S02]  /*0280*/  MOV R0, 0x1c8 ;  /* 0x000001c800007802 */ /* 0x000fe40000000f00 */
[----:B------:R-:W-:Y:S02]  /*0290*/  MOV R2, 0x18 ;  /* 0x0000001800027802 */ /* 0x000fe40000000f00 */
[----:B------:R-:W-:Y:S02]  /*02a0*/  MOV R8, 0x608 ;  /* 0x0000060800087802 */ /* 0x000fe40000000f00 */
[----:B------:R-:W-:Y:S02]  /*02b0*/  MOV R23, 0xff800000 ;  /* 0xff80000000177802 */ /* 0x000fe40000000f00 */
[----:B------:R-:W-:Y:S02]  /*02c0*/  MOV R9, RZ ;  /* 0x000000ff00097202 */ /* 0x000fe40000000f00 */
[----:B------:R-:W-:-:S07]  /*02d0*/  MOV R22, RZ ;  /* 0x000000ff00167202 */ /* 0x000fce0000000f00 */
.L_x_3:
[----:B------:R-:W0:Y:S08]  /*02e0*/  LDC.64 R10, c[0x3][R2+-0x18] ;  /* 0x00fffa00020a7b82 */ /* 0x000e300000000a00 */
[----:B------:R-:W1:Y:S08]  /*02f0*/  LDC.64 R14, c[0x3][R0+-0x40] ;  /* 0x00fff000000e7b82 */ /* 0x000e700000000a00 */
[----:B------:R-:W2:Y:S08]  /*0300*/  LDC.64 R16, c[0x3][R0+-0x48] ;  /* 0x00ffee0000107b82 */ /* 0x000eb00000000a00 */
[----:B------:R-:W3:Y:S01]  /*0310*/  LDC.64 R18, c[0x3][R2+-0x10] ;  /* 0x00fffc0002127b82 */ /* 0x000ee20000000a00 */
[----:B0-----:R-:W-:Y:S01]  /*0320*/  FADD R26, R4, -R11 ;  /* 0x8000000b041a7221 */ /* 0x001fe20000000000 */
[----:B------:R-:W-:-:S06]  /*0330*/  FADD R29, R7, -R10 ;  /* 0x8000000a071d7221 */ /* 0x000fcc0000000000 */
[----:B------:R-:W0:Y:S01]  /*0340*/  LDC.64 R12, c[0x3][R0+-0x38] ;  /* 0x00fff200000c7b82 */ /* 0x000e220000000a00 */
[----:B-1----:R-:W-:-:S07]  /*0350*/  FMUL R15, R26, R15 ;  /* 0x0000000f1a0f7220 */ /* 0x002fce0000400000 */
[----:B------:R-:W1:Y:S01]  /*0360*/  LDC.64 R20, c[0x3][R0+-0x30] ;  /* 0x00fff40000147b82 */ /* 0x000e620000000a00 */
[----:B--2---:R-:W-:Y:S01]  /*0370*/  FFMA R15, R29, R16, R15 ;  /* 0x000000101d0f7223 */ /* 0x004fe2000000000f */
[----:B---3--:R-:W-:-:S06]  /*0380*/  FADD R27, R6, -R18 ;  /* 0x80000012061b7221 */ /* 0x008fcc0000000000 */
[----:B------:R-:W2:Y:S01]  /*0390*/  LDC.64 R10, c[0x3][R2+-0x8] ;  /* 0x00fffe00020a7b82 */ /* 0x000ea20000000a00 */
[----:B------:R-:W-:Y:S01]  /*03a0*/  FADD R18, R7, -R19 ;  /* 0x8000001307127221 */ /* 0x000fe20000000000 */
[----:B0-----:R-:W-:-:S04]  /*03b0*/  FMUL R12, R26, R12 ;  /* 0x0000000c1a0c7220 */ /* 0x001fc80000400000 */
[----:B------:R-:W-:Y:S02]  /*03c0*/  FFMA R12, R29, R17, R12 ;  /* 0x000000111d0c7223 */ /* 0x000fe4000000000c */
[----:B------:R-:W0:Y:S01]  /*03d0*/  LDC.64 R16, c[0x3][R0+-0x18] ;  /* 0x00fffa0000107b82 */ /* 0x000e220000000a00 */
[C---:B-1----:R-:W-:Y:S01]  /*03e0*/  FFMA R28, R27.reuse, R20, R15 ;  /* 0x000000141b1c7223 */ /* 0x042fe2000000000f */
[----:B------:R-:W-:Y:S01]  /*03f0*/  FMUL R20, R26, R13 ;  /* 0x0000000d1a147220 */ /* 0x000fe20000400000 */
[----:B------:R-:W-:-:S03]  /*0400*/  FFMA R21, R27, R21, R12 ;  /* 0x000000151b157223 */ /* 0x000fc6000000000c */
[----:B------:R-:W-:Y:S02]  /*0410*/  FFMA R20, R29, R14, R20 ;  /* 0x0000000e1d147223 */ /* 0x000fe40000000014 */
[----:B------:R-:W1:Y:S01]  /*0420*/  LDC.64 R12, c[0x3][R0+-0x20] ;  /* 0x00fff800000c7b82 */ /* 0x000e620000000a00 */
[----:B------:R-:W-:Y:S01]  /*0430*/  FMUL R21, R26, R21 ;  /* 0x000000151a157220 */ /* 0x000fe20000400000 */
[----:B--2---:R-:W-:-:S03]  /*0440*/  FADD R26, R6, -R11 ;  /* 0x8000000b061a7221 */ /* 0x004fc60000000000 */
[----:B------:R-:W-:Y:S01]  /*0450*/  FFMA R28, R29, R28, R21 ;  /* 0x0000001c1d1c7223 */ /* 0x000fe20000000015 */
[----:B------:R-:W-:Y:S02]  /*0460*/  FADD R21, R4, -R10 ;  /* 0x8000000a04157221 */ /* 0x000fe40000000000 */
[----:B------:R-:W2:Y:S02]  /*0470*/  LDC.64 R14, c[0x3][R0+-0x28] ;  /* 0x00fff600000e7b82 */ /* 0x000ea40000000a00 */
[C---:B0-----:R-:W-:Y:S01]  /*0480*/  FMUL R19, R21.reuse, R16 ;  /* 0x0000001015137220 */ /* 0x041fe20000400000 */
[----:B------:R-:W-:-:S03]  /*0490*/  FMUL R17, R21, R17 ;  /* 0x0000001115117220 */ /* 0x000fc60000400000 */
[C---:B--2---:R-:W-:Y:S01]  /*04a0*/  FFMA R10, R18.reuse, R15, R19 ;  /* 0x0000000f120a7223 */ /* 0x044fe20000000013 */
[----:B-1----:R-:W-:Y:S01]  /*04b0*/  FFMA R19, R18, R12, R17 ;  /* 0x0000000c12137223 */ /* 0x002fe20000000011 */
[C---:B------:R-:W-:Y:S01]  /*04c0*/  FFMA R20, R27.reuse, R14, R20 ;  /* 0x0000000e1b147223 */ /* 0x040fe20000000014 */
[----:B------:R-:W0:Y:S03]  /*04d0*/  LDC.64 R16, c[0x3][R0+-0x8] ;  /* 0x00fffe0000107b82 */ /* 0x000e260000000a00 */
[----:B------:R-:W-:-:S05]  /*04e0*/  FFMA R28, R27, R20, R28 ;  /* 0x000000141b1c7223 */ /* 0x000fca000000001c */
[----:B------:R-:W1:Y:S01]  /*04f0*/  LDC.64 R14, c[0x3][R0+-0x10] ;  /* 0x00fffc00000e7b82 */ /* 0x000e620000000a00 */
[----:B0-----:R-:W-:-:S04]  /*0500*/  FFMA R16, R26, R16, R19 ;  /* 0x000000101a107223 */ /* 0x001fc80000000013 */
[C---:B------:R-:W-:Y:S01]  /*0510*/  FMUL R16, R21.reuse, R16 ;  /* 0x0000001015107220 */ /* 0x040fe20000400000 */
[----:B-1----:R-:W-:Y:S01]  /*0520*/  FFMA R15, R26, R15, R10 ;  /* 0x0000000f1a0f7223 */ /* 0x002fe2000000000a */
[----:B------:R-:W-:Y:S01]  /*0530*/  FMUL R19, R21, R14 ;  /* 0x0000000e15137220 */ /* 0x000fe20000400000 */
[----:B------:R-:W0:Y:S03]  /*0540*/  LDC.64 R10, c[0x3][R2] ;  /* 0x00c00000020a7b82 */ /* 0x000e260000000a00 */
[C---:B------:R-:W-:Y:S01]  /*0550*/  FFMA R19, R18.reuse, R13, R19 ;  /* 0x0000000d12137223 */ /* 0x040fe20000000013 */
[----:B------:R-:W-:-:S03]  /*0560*/  FFMA R18, R18, R15, R16 ;  /* 0x0000000f12127223 */ /* 0x000fc60000000010 */
[C---:B------:R-:W-:Y:S01]  /*0570*/  FFMA R19, R26.reuse, R17, R19 ;  /* 0x000000111a137223 */ /* 0x040fe20000000013 */
[----:B------:R-:W1:Y:S03]  /*0580*/  LDC.64 R12, c[0x3][R0+0x8] ;  /* 0x00c00200000c7b82 */ /* 0x000e660000000a00 */
[----:B------:R-:W-:-:S05]  /*0590*/  FFMA R26, R26, R19, R18 ;  /* 0x000000131a1a7223 */ /* 0x000fca0000000012 */
[----:B------:R-:W2:Y:S01]  /*05a0*/  LDC.64 R16, c[0x3][R0] ;  /* 0x00c0000000107b82 */ /* 0x000ea20000000a00 */
[----:B0-----:R-:W-:-:S07]  /*05b0*/  FADD R27, R4, -R11 ;  /* 0x8000000b041b7221 */ /* 0x001fce0000000000 */
[----:B------:R-:W0:Y:S01]  /*05c0*/  LDC.64 R14, c[0x3][R0+0x10] ;  /* 0x00c00400000e7b82 */ /* 0x000e220000000a00 */
[----:B------:R-:W-:Y:S01]  /*05d0*/  FADD R29, R7, -R10 ;  /* 0x8000000a071d7221 */ /* 0x000fe20000000000 */
[----:B-1----:R-:W-:-:S06]  /*05e0*/  FMUL R10, R27, R13 ;  /* 0x0000000d1b0a7220 */ /* 0x002fcc0000400000 */
[----:B------:R-:W1:Y:S01]  /*05f0*/  LDC.64 R18, c[0x3][R2+0x8] ;  /* 0x00c0020002127b82 */ /* 0x000e620000000a00 */
[----:B--2---:R-:W-:-:S07]  /*0600*/  FFMA R16, R29, R16, R10 ;  /* 0x000000101d107223 */ /* 0x004fce000000000a */
[----:B------:R-:W2:Y:S08]  /*0610*/  LDC.64 R20, c[0x3][R8+-0x8] ;  /* 0x00fffe0008147b82 */ /* 0x000eb00000000a00 */
[----:B------:R-:W3:Y:S01]  /*0620*/  LDC.64 R10, c[0x3][R0+0x18] ;  /* 0x00c00600000a7b82 */ /* 0x000ee20000000a00 */
[----:B0-----:R-:W-:-:S04]  /*0630*/  FMUL R14, R27, R14 ;  /* 0x0000000e1b0e7220 */ /* 0x001fc80000400000 */
[----:B------:R-:W-:Y:S01]  /*0640*/  FFMA R14, R29, R17, R14 ;  /* 0x000000111d0e7223 */ /* 0x000fe2000000000e */
[----:B-1----:R-:W-:Y:S01]  /*0650*/  FADD R17, R6, -R18 ;  /* 0x8000001206117221 */ /* 0x002fe20000000000 */
[----:B------:R-:W-:-:S04]  /*0660*/  FMUL R18, R27, R15 ;  /* 0x0000000f1b127220 */ /* 0x000fc80000400000 */
[----:B------:R-:W-:Y:S02]  /*0670*/  FFMA R18, R29, R12, R18 ;  /* 0x0000000c1d127223 */ /* 0x000fe40000000012 */
[----:B------:R0:W1:Y:S01]  /*0680*/  LDC.64 R12, c[0x3][R2+0x10] ;  /* 0x00c00400020c7b82 */ /* 0x0000620000000a00 */
[----:B--2---:R-:W-:Y:S01]  /*0690*/  FADD R28, -R28, -R20 ;  /* 0x800000141c1c7221 */ /* 0x004fe20000000100 */
[----:B------:R-:W-:-:S04]  /*06a0*/  FADD R26, -R26, -R21 ;  /* 0x800000151a1a7221 */ /* 0x000fc80000000100 */
[C---:B------:R-:W-:Y:S02]  /*06b0*/  FSETP.GT.AND P2, PT, R28.reuse, R23, PT ;  /* 0x000000171c00720b */ /* 0x040fe40003f44000 */
[----:B------:R2:W4:Y:S01]  /*06c0*/  LDC.64 R20, c[0x3][R0+0x40] ;  /* 0x00c0100000147b82 */ /* 0x0005220000000a00 */
[C---:B---3--:R-:W-:Y:S01]  /*06d0*/  FFMA R16, R17.reuse, R10, R16 ;  /* 0x0000000a11107223 */ /* 0x048fe20000000010 */
[----:B------:R-:W-:Y:S01]  /*06e0*/  FFMA R14, R17, R11, R14 ;  /* 0x0000000b110e7223 */ /* 0x000fe2000000000e */
[----:B------:R-:W-:Y:S02]  /*06f0*/  FSEL R23, R28, R23, P2 ;  /* 0x000000171c177208 */ /* 0x000fe40001000000 */
[----:B------:R-:W-:Y:S01]  /*0700*/  SEL R22, R9, R22, P2 ;  /* 0x0000001609167207 */ /* 0x000fe20001000000 */
[----:B------:R-:W-:Y:S01]  /*0710*/  FMUL R27, R27, R14 ;  /* 0x0000000e1b1b7220 */ /* 0x000fe20000400000 */
[-C--:B------:R-:W-:Y:S01]  /*0720*/  FSETP.GT.AND P3, PT, R26, R23.reuse, PT ;  /* 0x000000171a00720b */ /* 0x080fe20003f64000 */
[----:B------:R-:W3:Y:S01]  /*0730*/  LDC.64 R10, c[0x3][R0+0x20] ;  /* 0x00c00800000a7b82 */ /* 0x000ee20000000a00 */
[----:B0-----:R-:W-:Y:S01]  /*0740*/  IADD3 R2, PT, PT, R2, 0x30, RZ ;  /* 0x0000003002027810 */ /* 0x001fe20007ffe0ff */
[----:B------:R-:W-:Y:S01]  /*0750*/  FFMA R27, R29, R16, R27 ;  /* 0x000000101d1b7223 */ /* 0x000fe2000000001b */
[----:B------:R-:W-:-:S05]  /*0760*/  FSEL R23, R26, R23, P3 ;  /* 0x000000171a177208 */ /* 0x000fca0001800000 */
[----:B------:R-:W0:Y:S01]  /*0770*/  LDC.64 R14, c[0x3][R0+0x30] ;  /* 0x00c00c00000e7b82 */ /* 0x000e220000000a00 */
[----:B-1----:R-:W-:Y:S01]  /*0780*/  FADD R29, R4, -R12 ;  /* 0x8000000c041d7221 */ /* 0x002fe20000000000 */
[----:B------:R-:W-:Y:S02]  /*0790*/  FADD R12, R7, -R19 ;  /* 0x80000013070c7221 */ /* 0x000fe40000000000 */
[----:B------:R-:W-:Y:S01]  /*07a0*/  @P3 IADD3 R22, PT, PT, R9, 0x1, RZ ;  /* 0x0000000109163810 */ /* 0x000fe20007ffe0ff */
[----:B---3--:R-:W-:-:S03]  /*07b0*/  FFMA R10, R17, R10, R18 ;  /* 0x0000000a110a7223 */ /* 0x008fc60000000012 */
[----:B------:R2:W1:Y:S01]  /*07c0*/  LDC.64 R18, c[0x3][R0+0x38] ;  /* 0x00c00e0000127b82 */ /* 0x0004620000000a00 */
[----:B------:R-:W-:Y:S01]  /*07d0*/  FFMA R27, R17, R10, R27 ;  /* 0x0000000a111b7223 */ /* 0x000fe2000000001b */
[----:B0-----:R-:W-:-:S06]  /*07e0*/  FMUL R15, R29, R15 ;  /* 0x0000000f1d0f7220 */ /* 0x001fcc0000400000 */
[----:B------:R2:W0:Y:S02]  /*07f0*/  LDC.64 R16, c[0x3][R0+0x28] ;  /* 0x00c00a0000107b82 */ /* 0x0004240000000a00 */
[----:B--2---:R-:W-:Y:S01]  /*0800*/  IADD3 R0, PT, PT, R0, 0x90, RZ ;  /* 0x0000009000007810 */ /* 0x004fe20007ffe0ff */
[----:B0-----:R-:W-:Y:S01]  /*0810*/  FFMA R10, R12, R16, R15 ;  /* 0x000000100c0a7223 */ /* 0x001fe2000000000f */
[C---:B------:R-:W-:Y:S01]  /*0820*/  FMUL R15, R29.reuse, R14 ;  /* 0x0000000e1d0f7220 */ /* 0x040fe20000400000 */
[----:B------:R-:W-:Y:S01]  /*0830*/  FADD R14, R6, -R13 ;  /* 0x8000000d060e7221 */ /* 0x000fe20000000000 */
[C---:B-1----:R-:W-:Y:S02]  /*0840*/  FMUL R13, R29.reuse, R18 ;  /* 0x000000121d0d7220 */ /* 0x042fe40000400000 */
[----:B------:R-:W-:Y:S01]  /*0850*/  FFMA R16, R12, R11, R15 ;  /* 0x0000000b0c107223 */ /* 0x000fe2000000000f */
[----:B----4-:R-:W-:Y:S01]  /*0860*/  FFMA R20, R14, R20, R10 ;  /* 0x000000140e147223 */ /* 0x010fe2000000000a */
[----:B------:R-:W-:Y:S01]  /*0870*/  FFMA R13, R12, R17, R13 ;  /* 0x000000110c0d7223 */ /* 0x000fe2000000000d */
[----:B------:R0:W1:Y:S01]  /*0880*/  LDC.64 R10, c[0x3][R8] ;  /* 0x00c00000080a7b82 */ /* 0x0000620000000a00 */
[C---:B------:R-:W-:Y:S01]  /*0890*/  FFMA R19, R14.reuse, R19, R16 ;  /* 0x000000130e137223 */ /* 0x040fe20000000010 */
[----:B------:R-:W-:Y:S01]  /*08a0*/  FMUL R29, R29, R20 ;  /* 0x000000141d1d7220 */ /* 0x000fe20000400000 */
[----:B------:R-:W-:-:S03]  /*08b0*/  FFMA R13, R14, R21, R13 ;  /* 0x000000150e0d7223 */ /* 0x000fc6000000000d */
[----:B------:R-:W-:Y:S01]  /*08c0*/  FFMA R19, R12, R19, R29 ;  /* 0x000000130c137223 */ /* 0x000fe2000000001d */
[----:B0-----:R-:W-:-:S03]  /*08d0*/  IADD3 R8, PT, PT, R8, 0x10, RZ ;  /* 0x0000001008087810 */ /* 0x001fc60007ffe0ff */
[----:B------:R-:W-:Y:S01]  /*08e0*/  FFMA R14, R14, R13, R19 ;  /* 0x0000000d0e0e7223 */ /* 0x000fe20000000013 */
[----:B-1----:R-:W-:-:S03]  /*08f0*/  FADD R10, -R27, -R10 ;  /* 0x8000000a1b0a7221 */ /* 0x002fc60000000100 */
[----:B------:R-:W-:Y:S02]  /*0900*/  FADD R14, -R14, -R11 ;  /* 0x8000000b0e0e7221 */ /* 0x000fe40000000100 */
[----:B------:R-:W-:-:S04]  /*0910*/  FSETP.GT.AND P4, PT, R10, R23, PT ;  /* 0x000000170a00720b */ /* 0x000fc80003f84000 */
[----:B------:R-:W-:-:S04]  /*0920*/  FSEL R23, R10, R23, P4 ;  /* 0x000000170a177208 */ /* 0x000fc80002000000 */
[----:B------:R-:W-:-:S04]  /*0930*/  FSETP.GT.AND P1, PT, R14, R23, PT ;  /* 0x000000170e00720b */ /* 0x000fc80003f24000 */
[----:B------:R-:W-:Y:S02]  /*0940*/  FSEL R23, R14, R23, P1 ;  /* 0x000000170e177208 */ /* 0x000fe40000800000 */
[----:B------:R-:W-:-:S07]  /*0950*/  @P4 IADD3 R22, PT, PT, R9, 0x2, RZ ;  /* 0x0000000209164810 */ /* 0x000fce0007ffe0ff */
[C---:B------:R-:W-:Y:S02]  /*0960*/  @P1 IADD3 R22, PT, PT, R9.reuse, 0x3, RZ ;  /* 0x0000000309161810 */ /* 0x040fe40007ffe0ff */
[----:B------:R-:W-:-:S04]  /*0970*/  IADD3 R9, PT, PT, R9, 0x4, RZ ;  /* 0x0000000409097810 */ /* 0x000fc80007ffe0ff */
[----:B------:R-:W-:-:S13]  /*0980*/  ISETP.NE.AND P2, PT, R9, UR5, PT ;  /* 0x0000000509007c0c */ /* 0x000fda000bf45270 */
[----:B------:R-:W-:Y:S05]  /*0990*/  @P2 BRA `(.L_x_3) ;  /* 0xfffffff800502947 */ /* 0x000fea000383ffff */
[----:B------:R-:W-:-:S07]  /*09a0*/  MOV R27, UR5 ;  /* 0x00000005001b7c02 */ /* 0x000fce0008000f00 */
.L_x_2:
[----:B------:R-:W-:-:S09]  /*09b0*/  UISETP.NE.AND UP0, UPT, UR6, URZ, UPT ;  /* 0x000000ff0600728c */ /* 0x000fd2000bf05270 */
[----:B------:R-:W-:Y:S05]  /*09c0*/  BRA.U !UP0, `(.L_x_4) ;  /* 0x0000000508747547 */ /* 0x000fea000b800000 */
[----:B------:R-:W-:Y:S01]  /*09d0*/  UISETP.NE.AND UP0, UPT, UR6, 0x1, UPT ;  /* 0x000000010600788c */ /* 0x000fe2000bf05270 */
[----:B------:R-:W-:-:S08]  /*09e0*/  LOP3.LUT P3, RZ, R5, 0x1, RZ, 0xc0, !PT ;  /* 0x0000000105ff7812 */ /* 0x000fd0000786c0ff */
[----:B------:R-:W-:Y:S05]  /*09f0*/  BRA.U !UP0, `(.L_x_5) ;  /* 0x0000000108e87547 */ /* 0x000fea000b800000 */
[----:B------:R-:W-:Y:S01]  /*0a00*/  HFMA2 R5, -RZ, RZ, 0, 2.288818359375e-05 ;  /* 0x00000180ff057431 */ /* 0x000fe200000001ff */
[C---:B------:R-:W-:Y:S01]  /*0a10*/  LEA R0, R27.reuse, R27, 0x1 ;  /* 0x0000001b1b007211 */ /* 0x040fe200078e08ff */
[----:B------:R-:W-:Y:S01]  /*0a20*/  IMAD R26, R27, 0xc, RZ ;  /* 0x0000000c1b1a7824 */ /* 0x000fe200078e02ff */
[----:B------:R-:W-:-:S03]  /*0a30*/  UMOV UR7, 0x600 ;  /* 0x0000060000077882 */ /* 0x000fc60000000000 */
[----:B------:R-:W0:Y:S01]  /*0a40*/  LDC.64 R8, c[0x3][R26] ;  /* 0x00c000001a087b82 */ /* 0x000e220000000a00 */
[----:B------:R-:W-:-:S07]  /*0a50*/  IMAD R0, R0, 0xc, R5 ;  /* 0x0000000c00007824 */ /* 0x000fce00078e0205 */
        /* <DEDUP_REMOVED lines=8> */
[----:B--2---:R-:W-:-:S07]  /*0ae0*/  FMUL R8, R2, R13 ;  /* 0x0000000d02087220 */ /* 0x004fce0000400000 */
[----:B------:R2:W4:Y:S01]  /*0af0*/  LDC.64 R18, c[0x3][R26+0x10] ;  /* 0x00c004001a127b82 */ /* 0x0005220000000a00 */
[C---:B---3--:R-:W-:Y:S01]  /*0b00*/  FFMA R10, R29.reuse, R21, R10 ;  /* 0x000000151d0a7223 */ /* 0x048fe2000000000a */
[----:B------:R-:W-:Y:S01]  /*0b10*/  FFMA R13, R29, R20, R8 ;  /* 0x000000141d0d7223 */ /* 0x000fe20000000008 */
[----:B0-----:R-:W-:-:S05]  /*0b20*/  FADD R5, R6, -R14 ;  /* 0x8000000e06057221 */ /* 0x001fca0000000000 */
[----:B------:R-:W0:Y:S01]  /*0b30*/  LDC.64 R8, c[0x3][R0+0x30] ;  /* 0x00c00c0000087b82 */ /* 0x000e220000000a00 */
[----:B------:R-:W-:Y:S01]  /*0b40*/  LEA R14, R27, UR7, 0x2 ;  /* 0x000000071b0e7c11 */ /* 0x000fe2000f8e10ff */
[----:B-1----:R-:W-:-:S06]  /*0b50*/  FFMA R17, R5, R17, R10 ;  /* 0x0000001105117223 */ /* 0x002fcc000000000a */
[----:B------:R-:W1:Y:S01]  /*0b60*/  LDC.64 R20, c[0x3][R0+0x28] ;  /* 0x00c00a0000147b82 */ /* 0x000e620000000a00 */
[----:B------:R-:W-:Y:S01]  /*0b70*/  FFMA R16, R5, R16, R13 ;  /* 0x0000001005107223 */ /* 0x000fe2000000000d */
[C---:B------:R-:W-:Y:S01]  /*0b80*/  FMUL R10, R2.reuse, R11 ;  /* 0x0000000b020a7220 */ /* 0x040fe20000400000 */
[----:B------:R-:W-:-:S03]  /*0b90*/  FMUL R17, R2, R17 ;  /* 0x0000001102117220 */ /* 0x000fc60000400000 */
[C---:B------:R-:W-:Y:S01]  /*0ba0*/  FFMA R2, R29.reuse, R12, R10 ;  /* 0x0000000c1d027223 */ /* 0x040fe2000000000a */
[----:B--2---:R-:W-:Y:S01]  /*0bb0*/  FFMA R26, R29, R16, R17 ;  /* 0x000000101d1a7223 */ /* 0x004fe20000000011 */
[----:B------:R-:W2:Y:S01]  /*0bc0*/  LDC.64 R12, c[0x3][R0+0x20] ;  /* 0x00c00800000c7b82 */ /* 0x000ea20000000a00 */
[----:B----4-:R-:W-:Y:S01]  /*0bd0*/  FADD R29, R4, -R18 ;  /* 0x80000012041d7221 */ /* 0x010fe20000000000 */
[----:B------:R-:W-:-:S06]  /*0be0*/  FADD R18, R7, -R15 ;  /* 0x8000000f07127221 */ /* 0x000fcc0000000000 */
[----:B------:R-:W3:Y:S01]  /*0bf0*/  LDC.64 R10, c[0x3][R0+0x38] ;  /* 0x00c00e00000a7b82 */ /* 0x000ee20000000a00 */
[----:B0-----:R-:W-:-:S07]  /*0c00*/  FMUL R9, R29, R9 ;  /* 0x000000091d097220 */ /* 0x001fce0000400000 */
[----:B------:R-:W0:Y:S01]  /*0c10*/  LDC.64 R16, c[0x3][R0+0x40] ;  /* 0x00c0100000107b82 */ /* 0x000e220000000a00 */
[----:B-1----:R-:W-:Y:S01]  /*0c20*/  FFMA R9, R18, R20, R9 ;  /* 0x0000001412097223 */ /* 0x002fe20000000009 */
[----:B------:R-:W-:Y:S01]  /*0c30*/  FMUL R20, R29, R8 ;  /* 0x000000081d147220 */ /* 0x000fe20000400000 */
[----:B------:R-:W-:-:S05]  /*0c40*/  FADD R8, R6, -R19 ;  /* 0x8000001306087221 */ /* 0x000fca0000000000 */
[----:B------:R-:W1:Y:S01]  /*0c50*/  LDC.64 R14, c[0x3][R14] ;  /* 0x00c000000e0e7b82 */ /* 0x000e620000000a00 */
[----:B--2---:R-:W-:Y:S01]  /*0c60*/  FFMA R20, R18, R13, R20 ;  /* 0x0000000d12147223 */ /* 0x004fe20000000014 */
[----:B------:R-:W-:-:S04]  /*0c70*/  FFMA R2, R5, R12, R2 ;  /* 0x0000000c05027223 */ /* 0x000fc80000000002 */
[----:B------:R-:W-:Y:S01]  /*0c80*/  FFMA R5, R5, R2, R26 ;  /* 0x0000000205057223 */ /* 0x000fe2000000001a */
[----:B---3--:R-:W-:Y:S01]  /*0c90*/  FMUL R13, R29, R10 ;  /* 0x0000000a1d0d7220 */ /* 0x008fe20000400000 */
[----:B------:R-:W-:-:S03]  /*0ca0*/  FFMA R11, R8, R11, R20 ;  /* 0x0000000b080b7223 */ /* 0x000fc60000000014 */
[----:B------:R-:W-:Y:S01]  /*0cb0*/  FFMA R13, R18, R21, R13 ;  /* 0x00000015120d7223 */ /* 0x000fe2000000000d */
[----:B0-----:R-:W-:-:S03]  /*0cc0*/  FFMA R16, R8, R16, R9 ;  /* 0x0000001008107223 */ /* 0x001fc60000000009 */
[----:B------:R-:W-:Y:S01]  /*0cd0*/  FFMA R13, R8, R17, R13 ;  /* 0x00000011080d7223 */ /* 0x000fe2000000000d */
[----:B------:R-:W-:-:S04]  /*0ce0*/  FMUL R29, R29, R16 ;  /* 0x000000101d1d7220 */ /* 0x000fc80000400000 */
[----:B------:R-:W-:Y:S01]  /*0cf0*/  FFMA R18, R18, R11, R29 ;  /* 0x0000000b12127223 */ /* 0x000fe2000000001d */
[----:B-1----:R-:W-:-:S03]  /*0d00*/  FADD R14, -R5, -R14 ;  /* 0x8000000e050e7221 */ /* 0x002fc60000000100 */
[----:B------:R-:W-:Y:S02]  /*0d10*/  FFMA R18, R8, R13, R18 ;  /* 0x0000000d08127223 */ /* 0x000fe40000000012 */
[-C--:B------:R-:W-:Y:S02]  /*0d20*/  FSETP.GT.AND P1, PT, R14, R23.reuse, PT ;  /* 0x000000170e00720b */ /* 0x080fe40003f24000 */
[----:B------:R-:W-:Y:S02]  /*0d30*/  FADD R18, -R18, -R15 ;  /* 0x8000000f12127221 */ /* 0x000fe40000000100 */
[----:B------:R-:W-:Y:S02]  /*0d40*/  FSEL R23, R14, R23, P1 ;  /* 0x000000170e177208 */ /* 0x000fe40000800000 */
[----:B------:R-:W-:Y:S02]  /*0d50*/  SEL R22, R27, R22, P1 ;  /* 0x000000161b167207 */ /* 0x000fe40000800000 */
[----:B------:R-:W-:-:S04]  /*0d60*/  FSETP.GT.AND P2, PT, R18, R23, PT ;  /* 0x000000171200720b */ /* 0x000fc80003f44000 */
[----:B------:R-:W-:-:S09]  /*0d70*/  FSEL R23, R18, R23, P2 ;  /* 0x0000001712177208 */ /* 0x000fd20001000000 */
[C---:B------:R-:W-:Y:S02]  /*0d80*/  @P2 IADD3 R22, PT, PT, R27.reuse, 0x1, RZ ;  /* 0x000000011b162810 */ /* 0x040fe40007ffe0ff */
[----:B------:R-:W-:-:S07]  /*0d90*/  IADD3 R27, PT, PT, R27, 0x2, RZ ;  /* 0x000000021b1b7810 */ /* 0x000fce0007ffe0ff */
.L_x_5:
[----:B------:R-:W-:Y:S05]  /*0da0*/  @!P3 BRA `(.L_x_4) ;  /* 0x00000000007cb947 */ /* 0x000fea0003800000 */
[----:B------:R-:W-:Y:S02]  /*0db0*/  HFMA2 R18, -RZ, RZ, 0, 2.288818359375e-05 ;  /* 0x00000180ff127431 */ /* 0x000fe400000001ff */
[C---:B------:R-:W-:Y:S01]  /*0dc0*/  IMAD R5, R27.reuse, 0xc, RZ ;  /* 0x0000000c1b057824 */ /* 0x040fe200078e02ff */
[----:B------:R-:W-:Y:S02]  /*0dd0*/  UMOV UR7, 0x600 ;  /* 0x0000060000077882 */ /* 0x000fe40000000000 */
[----:B------:R-:W-:Y:S01]  /*0de0*/  LEA R2, R27, UR7, 0x2 ;  /* 0x000000071b027c11 */ /* 0x000fe2000f8e10ff */
[----:B------:R-:W0:Y:S01]  /*0df0*/  LDC.64 R16, c[0x3][R5] ;  /* 0x00c0000005107b82 */ /* 0x000e220000000a00 */
[----:B------:R-:W-:-:S07]  /*0e00*/  IMAD R18, R5, 0x3, R18 ;  /* 0x0000000305127824 */ /* 0x000fce00078e0212 */
[----:B------:R-:W1:Y:S08]  /*0e10*/  LDC R19, c[0x3][R5+0x8] ;  /* 0x00c0020005137b82 */ /* 0x000e700000000800 */
[----:B------:R-:W2:Y:S08]  /*0e20*/  LDC.64 R8, c[0x3][R18+0x10] ;  /* 0x00c0040012087b82 */ /* 0x000eb00000000a00 */
[----:B------:R-:W3:Y:S01]  /*0e30*/  LDC.64 R10, c[0x3][R18+0x8] ;  /* 0x00c00200120a7b82 */ /* 0x000ee20000000a00 */
[----:B0-----:R-:W-:Y:S01]  /*0e40*/  FADD R4, R4, -R17 ;  /* 0x8000001104047221 */ /* 0x001fe20000000000 */
[----:B------:R-:W-:-:S06]  /*0e50*/  FADD R7, R7, -R16 ;  /* 0x8000001007077221 */ /* 0x000fcc0000000000 */
[----:B------:R-:W0:Y:S01]  /*0e60*/  LDC.64 R14, c[0x3][R18] ;  /* 0x00c00000120e7b82 */ /* 0x000e220000000a00 */
[----:B-1----:R-:W-:-:S07]  /*0e70*/  FADD R19, R6, -R19 ;  /* 0x8000001306137221 */ /* 0x002fce0000000000 */
[----:B------:R-:W1:Y:S01]  /*0e80*/  LDC.64 R12, c[0x3][R18+0x18] ;  /* 0x00c00600120c7b82 */ /* 0x000e620000000a00 */
[C---:B--2---:R-:W-:Y:S01]  /*0e90*/  FMUL R8, R4.reuse, R8 ;  /* 0x0000000804087220 */ /* 0x044fe20000400000 */
[----:B------:R-:W-:-:S06]  /*0ea0*/  FMUL R9, R4, R9 ;  /* 0x0000000904097220 */ /* 0x000fcc0000400000 */
[----:B------:R-:W2:Y:S01]  /*0eb0*/  LDC R0, c[0x3][R18+0x20] ;  /* 0x00c0080012007b82 */ /* 0x000ea20000000800 */
[----:B---3--:R-:W-:Y:S01]  /*0ec0*/  FMUL R11, R4, R11 ;  /* 0x0000000b040b7220 */ /* 0x008fe20000400000 */
[----:B------:R-:W-:-:S06]  /*0ed0*/  FFMA R9, R7, R10, R9 ;  /* 0x0000000a07097223 */ /* 0x000fcc0000000009 */
[----:B------:R-:W3:Y:S01]  /*0ee0*/  LDC R2, c[0x3][R2] ;  /* 0x00c0000002027b82 */ /* 0x000ee20000000800 */
[C---:B0-----:R-:W-:Y:S01]  /*0ef0*/  FFMA R8, R7.reuse, R15, R8 ;  /* 0x0000000f07087223 */ /* 0x041fe20000000008 */
[----:B------:R-:W-:-:S03]  /*0f00*/  FFMA R11, R7, R14, R11 ;  /* 0x0000000e070b7223 */ /* 0x000fc6000000000b */
[C---:B-1----:R-:W-:Y:S01]  /*0f10*/  FFMA R13, R19.reuse, R13, R8 ;  /* 0x0000000d130d7223 */ /* 0x042fe20000000008 */
[----:B------:R-:W-:-:S03]  /*0f20*/  FFMA R12, R19, R12, R11 ;  /* 0x0000000c130c7223 */ /* 0x000fc6000000000b */
[----:B------:R-:W-:Y:S01]  /*0f30*/  FMUL R4, R4, R13 ;  /* 0x0000000d04047220 */ /* 0x000fe20000400000 */
[----:B--2---:R-:W-:-:S03]  /*0f40*/  FFMA R0, R19, R0, R9 ;  /* 0x0000000013007223 */ /* 0x004fc60000000009 */
[----:B------:R-:W-:-:S04]  /*0f50*/  FFMA R7, R7, R12, R4 ;  /* 0x0000000c07077223 */ /* 0x000fc80000000004 */
[----:B------:R-:W-:-:S04]  /*0f60*/  FFMA R7, R19, R0, R7 ;  /* 0x0000000013077223 */ /* 0x000fc80000000007 */
[----:B---3--:R-:W-:-:S05]  /*0f70*/  FADD R2, -R7, -R2 ;  /* 0x8000000207027221 */ /* 0x008fca0000000100 */
[----:B------:R-:W-:-:S04]  /*0f80*/  FSETP.GT.AND P1, PT, R2, R23, PT ;  /* 0x000000170200720b */ /* 0x000fc80003f24000 */
[----:B------:R-:W-:-:S09]  /*0f90*/  SEL R22, R27, R22, P1 ;  /* 0x000000161b167207 */ /* 0x000fd20000800000 */
.L_x_4:
[----:B------:R0:W-:Y:S01]  /*0fa0*/  STG.E.U8 desc[UR8][R24.64+0x3], R22 ;  /* 0x0000031618007986 */ /* 0x0001e2000c101108 */
[----:B------:R-:W-:Y:S05]  /*0fb0*/  @!P0 BRA `(.L_x_6) ;  /* 0xfffffff0006c8947 */ /* 0x000fea000383ffff */
[----:B------:R-:W-:Y:S05]  /*0fc0*/  EXIT ;  /* 0x000000000000794d */ /* 0x000fea0003800000 */
.L_x_7:
[----:B------:R-:W-:-:S00]  /*0fd0*/  BRA `(.L_x_7) ;  /* 0xfffffffc00fc7947 */ /* 0x000fc0000383ffff */
[----:B------:R-:W-:-:S00]  /*0fe0*/  NOP ;  /* 0x0000000000007918 */ /* 0x000fc00000000000 */
        /* <DEDUP_REMOVED lines=9> */
.L_x_8:


//--------------------- .nv.shared.reserved.0     --------------------------
	.section	.nv.shared.reserved.0,"aw",@nobits
	.weak		__nv_reservedSMEM_offset_0_alias
	.size		__nv_reservedSMEM_offset_0_alias, 0, 64
	.other		__nv_reservedSMEM_offset_0_alias,@"STO_CUDA_RESERVED_SHARED STV_DEFAULT"
__nv_reservedSMEM_offset_0_alias:
	.zero		0
	.zero		64


//--------------------- .nv.constant0._Z6kernelP6uchar4ii --------------------------
	.section	.nv.constant0._Z6kernelP6uchar4ii,"a",@progbits
	.sectionflags	@""
	.align	4
.nv.constant0._Z6kernelP6uchar4ii:
	.zero		912


//--------------------- SYMBOLS --------------------------

	.type		.nv.reservedSmem.offset0,@object
	.size		.nv.reservedSmem.offset0,0x4
